	.headerflags	@"EF_CUDA_TEXMODE_UNIFIED EF_CUDA_64BIT_ADDRESS EF_CUDA_ACCELERATORS EF_CUDA_SM90 EF_CUDA_VIRTUAL_SM(EF_CUDA_SM90)"
	.elftype	@"ET_EXEC"


//--------------------- .nv.info                  --------------------------
	.section	.nv.info,"",@"SHT_CUDA_INFO"
	.align	4


	//----- nvinfo : EIATTR_REGCOUNT
	.align		4
        /*0000*/ 	.byte	0x04, 0x2f
        /*0002*/ 	.short	(.L_3 - .L_2)
	.align		4
.L_2:
        /*0004*/ 	.word	index@(triton_poi_fused__native_batch_norm_legit_no_training_3)
        /*0008*/ 	.word	0x00000020


	//----- nvinfo : EIATTR_MIN_STACK_SIZE
	.align		4
.L_3:
        /*000c*/ 	.byte	0x04, 0x12
        /*000e*/ 	.short	(.L_5 - .L_4)
	.align		4
.L_4:
        /*0010*/ 	.word	index@(triton_poi_fused__native_batch_norm_legit_no_training_3)
        /*0014*/ 	.word	0x00000000


	//----- nvinfo : EIATTR_FRAME_SIZE
	.align		4
.L_5:
        /*0018*/ 	.byte	0x04, 0x11
        /*001a*/ 	.short	(.L_7 - .L_6)
	.align		4
.L_6:
        /*001c*/ 	.word	index@(triton_poi_fused__native_batch_norm_legit_no_training_3)
        /*0020*/ 	.word	0x00000000


	//----- nvinfo : EIATTR_MIN_STACK_SIZE
	.align		4
.L_7:
        /*0024*/ 	.byte	0x04, 0x12
        /*0026*/ 	.short	(.L_9 - .L_8)
	.align		4
.L_8:
        /*0028*/ 	.word	index@(triton_poi_fused__native_batch_norm_legit_no_training_3)
        /*002c*/ 	.word	0x00000000
.L_9:


//--------------------- .nv.info.triton_poi_fused__native_batch_norm_legit_no_training_3 --------------------------
	.section	.nv.info.triton_poi_fused__native_batch_norm_legit_no_training_3,"",@"SHT_CUDA_INFO"
	.sectionflags	@""
	.align	4


	//----- nvinfo : EIATTR_CUDA_API_VERSION
	.align		4
        /*0000*/ 	.byte	0x04, 0x37
        /*0002*/ 	.short	(.L_11 - .L_10)
.L_10:
        /*0004*/ 	.word	0x0000007c


	//----- nvinfo : EIATTR_KPARAM_INFO
	.align		4
.L_11:
        /*0008*/ 	.byte	0x04, 0x17
        /*000a*/ 	.short	(.L_13 - .L_12)
.L_12:
        /*000c*/ 	.word	0x00000000
        /*0010*/ 	.short	0x0006
        /*0012*/ 	.short	0x0030
        /*0014*/ 	.byte	0x00, 0xf0, 0x11, 0x00


	//----- nvinfo : EIATTR_KPARAM_INFO
	.align		4
.L_13:
        /*0018*/ 	.byte	0x04, 0x17
        /*001a*/ 	.short	(.L_15 - .L_14)
.L_14:
        /*001c*/ 	.word	0x00000000
        /*0020*/ 	.short	0x0005
        /*0022*/ 	.short	0x0028
        /*0024*/ 	.byte	0x00, 0xf4, 0x21, 0x00


	//----- nvinfo : EIATTR_KPARAM_INFO
	.align		4
.L_15:
        /*0028*/ 	.byte	0x04, 0x17
        /*002a*/ 	.short	(.L_17 - .L_16)
.L_16:
        /*002c*/ 	.word	0x00000000
        /*0030*/ 	.short	0x0004
        /*0032*/ 	.short	0x0020
        /*0034*/ 	.byte	0x00, 0xf4, 0x21, 0x00


	//----- nvinfo : EIATTR_KPARAM_INFO
	.align		4
.L_17:
        /*0038*/ 	.byte	0x04, 0x17
        /*003a*/ 	.short	(.L_19 - .L_18)
.L_18:
        /*003c*/ 	.word	0x00000000
        /*0040*/ 	.short	0x0003
        /*0042*/ 	.short	0x0018
        /*0044*/ 	.byte	0x00, 0xf4, 0x21, 0x00


	//----- nvinfo : EIATTR_KPARAM_INFO
	.align		4
.L_19:
        /*0048*/ 	.byte	0x04, 0x17
        /*004a*/ 	.short	(.L_21 - .L_20)
.L_20:
        /*004c*/ 	.word	0x00000000
        /*0050*/ 	.short	0x0002
        /*0052*/ 	.short	0x0010
        /*0054*/ 	.byte	0x00, 0xf4, 0x21, 0x00


	//----- nvinfo : EIATTR_KPARAM_INFO
	.align		4
.L_21:
        /*0058*/ 	.byte	0x04, 0x17
        /*005a*/ 	.short	(.L_23 - .L_22)
.L_22:
        /*005c*/ 	.word	0x00000000
        /*0060*/ 	.short	0x0001
        /*0062*/ 	.short	0x0008
        /*0064*/ 	.byte	0x00, 0xf4, 0x21, 0x00


	//----- nvinfo : EIATTR_KPARAM_INFO
	.align		4
.L_23:
        /*0068*/ 	.byte	0x04, 0x17
        /*006a*/ 	.short	(.L_25 - .L_24)
.L_24:
        /*006c*/ 	.word	0x00000000
        /*0070*/ 	.short	0x0000
        /*0072*/ 	.short	0x0000
        /*0074*/ 	.byte	0x00, 0xf4, 0x21, 0x00


	//----- nvinfo : EIATTR_SPARSE_MMA_MASK
	.align		4
.L_25:
        /*0078*/ 	.byte	0x03, 0x50
        /*007a*/ 	.short	0x0000


	//----- nvinfo : EIATTR_MAXREG_COUNT
	.align		4
        /*007c*/ 	.byte	0x03, 0x1b
        /*007e*/ 	.short	0x00ff


	//----- nvinfo : EIATTR_EXIT_INSTR_OFFSETS
	.align		4
        /*0080*/ 	.byte	0x04, 0x1c
        /*0082*/ 	.short	(.L_27 - .L_26)


	//   ....[0]....
.L_26:
        /*0084*/ 	.word	0x00000610


	//----- nvinfo : EIATTR_REQNTID
	.align		4
.L_27:
        /*0088*/ 	.byte	0x04, 0x10
        /*008a*/ 	.short	(.L_29 - .L_28)
.L_28:
        /*008c*/ 	.word	0x00000080
        /*0090*/ 	.word	0x00000001
        /*0094*/ 	.word	0x00000001


	//----- nvinfo : EIATTR_CBANK_PARAM_SIZE
	.align		4
.L_29:
        /*0098*/ 	.byte	0x03, 0x19
        /*009a*/ 	.short	0x0034


	//----- nvinfo : EIATTR_PARAM_CBANK
	.align		4
        /*009c*/ 	.byte	0x04, 0x0a
        /*009e*/ 	.short	(.L_31 - .L_30)
	.align		4
.L_30:
        /*00a0*/ 	.word	index@(.nv.constant0.triton_poi_fused__native_batch_norm_legit_no_training_3)
        /*00a4*/ 	.short	0x0210
        /*00a6*/ 	.short	0x0034


	//----- nvinfo : EIATTR_SW_WAR
	.align		4
.L_31:
        /*00a8*/ 	.byte	0x04, 0x36
        /*00aa*/ 	.short	(.L_33 - .L_32)
.L_32:
        /*00ac*/ 	.word	0x00000008
.L_33:


//--------------------- .nv.callgraph             --------------------------
	.section	.nv.callgraph,"",@"SHT_CUDA_CALLGRAPH"
	.align	4
	.sectionentsize	8
	.align		4
        /*0000*/ 	.word	0x00000000
	.align		4
        /*0004*/ 	.word	0xffffffff
	.align		4
        /*0008*/ 	.word	0x00000000
	.align		4
        /*000c*/ 	.word	0xfffffffe
	.align		4
        /*0010*/ 	.word	0x00000000
	.align		4
        /*0014*/ 	.word	0xfffffffd
	.align		4
        /*0018*/ 	.word	0x00000000
	.align		4
        /*001c*/ 	.word	0xfffffffc


//--------------------- .nv.constant4             --------------------------
	.section	.nv.constant4,"a",@progbits
	.align	8
	.align		8
.nv.constant4:
        /*0000*/ 	.dword	_$_str
	.align		8
        /*0008*/ 	.dword	_$_str_$_2


//--------------------- .text.triton_poi_fused__native_batch_norm_legit_no_training_3 --------------------------
	.section	.text.triton_poi_fused__native_batch_norm_legit_no_training_3,"ax",@progbits
	.align	128
        .global         triton_poi_fused__native_batch_norm_legit_no_training_3
        .type           triton_poi_fused__native_batch_norm_legit_no_training_3,@function
        .size           triton_poi_fused__native_batch_norm_legit_no_training_3,(.L_x_1 - triton_poi_fused__native_batch_norm_legit_no_training_3)
        .other          triton_poi_fused__native_batch_norm_legit_no_training_3,@"STO_CUDA_ENTRY STV_DEFAULT"
triton_poi_fused__native_batch_norm_legit_no_training_3:
.text.triton_poi_fused__native_batch_norm_legit_no_training_3:
[----:B------:R-:W-:Y:S01]  /*0000*/  LDC R1, c[0x0][0x28] ;  /* 0x00000a00ff017b82 */ /* 0x000fe20000000800 */
[----:B------:R-:W1:Y:S07]  /*0010*/  S2R R0, SR_TID.X ;  /* 0x0000000000007919 */ /* 0x000e6e0000002100 */
[----:B------:R-:W2:Y:S01]  /*0020*/  LDC.64 R8, c[0x0][0x220] ;  /* 0x00008800ff087b82 */ /* 0x000ea20000000a00 */
[----:B------:R-:W-:Y:S01]  /*0030*/  ULDC.64 UR4, c[0x0][0x208] ;  /* 0x0000820000047ab9 */ /* 0x000fe20000000a00 */
[----:B------:R-:W3:Y:S06]  /*0040*/  S2R R5, SR_CTAID.X ;  /* 0x0000000000057919 */ /* 0x000eec0000002500 */
[----:B------:R-:W4:Y:S08]  /*0050*/  LDC.64 R16, c[0x0][0x218] ;  /* 0x00008600ff107b82 */ /* 0x000f300000000a00 */
[----:B------:R-:W5:Y:S08]  /*0060*/  LDC.64 R22, c[0x0][0x210] ;  /* 0x00008400ff167b82 */ /* 0x000f700000000a00 */
[----:B------:R-:W5:Y:S01]  /*0070*/  LDC.64 R20, c[0x0][0x228] ;  /* 0x00008a00ff147b82 */ /* 0x000f620000000a00 */
[----:B-1----:R-:W-:-:S07]  /*0080*/  SHF.L.U32 R0, R0, 0x2, RZ ;  /* 0x0000000200007819 */ /* 0x002fce00000006ff */
[----:B------:R-:W1:Y:S01]  /*0090*/  LDC.64 R24, c[0x0][0x230] ;  /* 0x00008c00ff187b82 */ /* 0x000e620000000a00 */
[----:B---3--:R-:W-:Y:S02]  /*00a0*/  SHF.R.S32.HI R3, RZ, 0x15, R5 ;  /* 0x00000015ff037819 */ /* 0x008fe40000011405 */
[----:B------:R-:W-:Y:S02]  /*00b0*/  LOP3.LUT R0, R0, 0x1fc, RZ, 0xc0, !PT ;  /* 0x000001fc00007812 */ /* 0x000fe400078ec0ff */
[----:B------:R-:W-:Y:S02]  /*00c0*/  SGXT R3, R3, 0x1 ;  /* 0x000000010303781a */ /* 0x000fe40000000200 */
[----:B------:R-:W-:-:S04]  /*00d0*/  LEA R0, R5, R0, 0xa ;  /* 0x0000000005007211 */ /* 0x000fc800078e50ff */
[----:B------:R-:W-:-:S04]  /*00e0*/  LEA.HI R3, R3, R0, RZ, 0x4 ;  /* 0x0000000003037211 */ /* 0x000fc800078f20ff */
[----:B------:R-:W-:-:S04]  /*00f0*/  LOP3.LUT R3, R3, 0xfffffff0, RZ, 0xc0, !PT ;  /* 0xfffffff003037812 */ /* 0x000fc800078ec0ff */
[----:B------:R-:W-:-:S05]  /*0100*/  IADD3 R3, R0, -R3, RZ ;  /* 0x8000000300037210 */ /* 0x000fca0007ffe0ff */
[----:B--2---:R-:W-:-:S05]  /*0110*/  IMAD.WIDE R8, R3, 0x4, R8 ;  /* 0x0000000403087825 */ /* 0x004fca00078e0208 */
[----:B------:R-:W2:Y:S01]  /*0120*/  LDG.E.EL.128 R4, desc[UR4][R8.64] ;  /* 0x0000000408047981 */ /* 0x000ea2000c2e1d00 */
[----:B------:R-:W-:Y:S01]  /*0130*/  HFMA2.MMA R2, -RZ, RZ, 1.625, 0 ;  /* 0x3e800000ff027435 */ /* 0x000fe200000001ff */
[----:B----4-:R-:W-:-:S04]  /*0140*/  IMAD.WIDE R16, R3, 0x4, R16 ;  /* 0x0000000403107825 */ /* 0x010fc800078e0210 */
[----:B-----5:R-:W-:Y:S02]  /*0150*/  IMAD.WIDE R22, R0, 0x4, R22 ;  /* 0x0000000400167825 */ /* 0x020fe400078e0216 */
[----:B------:R-:W3:Y:S04]  /*0160*/  LDG.E.EL.128 R16, desc[UR4][R16.64] ;  /* 0x0000000410107981 */ /* 0x000ee8000c2e1d00 */
[----:B------:R-:W3:Y:S04]  /*0170*/  LDG.E.128 R8, desc[UR4][R22.64+0x800] ;  /* 0x0008000416087981 */ /* 0x000ee8000c1e1d00 */
[----:B------:R4:W5:Y:S01]  /*0180*/  LDG.E.128 R12, desc[UR4][R22.64] ;  /* 0x00000004160c7981 */ /* 0x000962000c1e1d00 */
[----:B0-----:R-:W-:-:S04]  /*0190*/  IMAD.WIDE R20, R3, 0x4, R20 ;  /* 0x0000000403147825 */ /* 0x001fc800078e0214 */
[----:B-1----:R-:W-:-:S06]  /*01a0*/  IMAD.WIDE R24, R3, 0x4, R24 ;  /* 0x0000000403187825 */ /* 0x002fcc00078e0218 */
[----:B------:R-:W3:Y:S01]  /*01b0*/  LDG.E.EL.128 R24, desc[UR4][R24.64] ;  /* 0x0000000418187981 */ /* 0x000ee2000c2e1d00 */
[----:B--2---:R-:W-:Y:S01]  /*01c0*/  FADD R5, R5, 9.9999997473787516356e-06 ;  /* 0x3727c5ac05057421 */ /* 0x004fe20000000000 */
[----:B------:R-:W-:Y:S01]  /*01d0*/  FADD R6, R6, 9.9999997473787516356e-06 ;  /* 0x3727c5ac06067421 */ /* 0x000fe20000000000 */
[----:B------:R-:W-:-:S04]  /*01e0*/  FADD R4, R4, 9.9999997473787516356e-06 ;  /* 0x3727c5ac04047421 */ /* 0x000fc80000000000 */
[----:B------:R-:W0:Y:S08]  /*01f0*/  MUFU.SQRT R5, R5 ;  /* 0x0000000500057308 */ /* 0x000e300000002000 */
[----:B------:R-:W1:Y:S01]  /*0200*/  MUFU.SQRT R6, R6 ;  /* 0x0000000600067308 */ /* 0x000e620000002000 */
[----:B0-----:R-:W-:-:S07]  /*0210*/  FSETP.GT.AND P1, PT, R5, 8.50705917302346158658e+37, PT ;  /* 0x7e8000000500780b */ /* 0x001fce0003f24000 */
[----:B------:R-:W0:Y:S01]  /*0220*/  MUFU.SQRT R4, R4 ;  /* 0x0000000400047308 */ /* 0x000e220000002000 */
[C---:B------:R-:W-:Y:S02]  /*0230*/  FSETP.GEU.AND P4, PT, R5.reuse, 1.175494350822287508e-38, PT ;  /* 0x008000000500780b */ /* 0x040fe40003f8e000 */
[C---:B-1----:R-:W-:Y:S02]  /*0240*/  FSETP.GT.AND P2, PT, R6.reuse, 8.50705917302346158658e+37, PT ;  /* 0x7e8000000600780b */ /* 0x042fe40003f44000 */
[----:B------:R-:W-:Y:S01]  /*0250*/  FSETP.GEU.AND P5, PT, R6, 1.175494350822287508e-38, PT ;  /* 0x008000000600780b */ /* 0x000fe20003fae000 */
[----:B------:R-:W-:Y:S01]  /*0260*/  @P1 FMUL R5, R5, 0.25 ;  /* 0x3e80000005051820 */ /* 0x000fe20000400000 */
[----:B----4-:R-:W-:Y:S02]  /*0270*/  FSEL R22, R2, 1, P1 ;  /* 0x3f80000002167808 */ /* 0x010fe40000800000 */
[----:B0-----:R-:W-:-:S05]  /*0280*/  FSETP.GT.AND P0, PT, R4, 8.50705917302346158658e+37, PT ;  /* 0x7e8000000400780b */ /* 0x001fca0003f04000 */
[----:B------:R-:W-:Y:S01]  /*0290*/  @!P4 FMUL R5, R5, 16777216 ;  /* 0x4b8000000505c820 */ /* 0x000fe20000400000 */
[----:B------:R-:W-:Y:S01]  /*02a0*/  FSETP.GEU.AND P3, PT, R4, 1.175494350822287508e-38, PT ;  /* 0x008000000400780b */ /* 0x000fe20003f6e000 */
[----:B------:R-:W-:-:S04]  /*02b0*/  @P2 FMUL R6, R6, 0.25 ;  /* 0x3e80000006062820 */ /* 0x000fc80000400000 */
[----:B------:R-:W-:Y:S01]  /*02c0*/  @!P5 FMUL R6, R6, 16777216 ;  /* 0x4b8000000606d820 */ /* 0x000fe20000400000 */
[----:B------:R-:W0:Y:S01]  /*02d0*/  MUFU.RCP R5, R5 ;  /* 0x0000000500057308 */ /* 0x000e220000001000 */
[----:B------:R-:W-:Y:S01]  /*02e0*/  FSEL R23, R2, 1, P2 ;  /* 0x3f80000002177808 */ /* 0x000fe20001000000 */
[----:B------:R-:W-:Y:S01]  /*02f0*/  @!P4 FMUL R22, R22, 16777216 ;  /* 0x4b8000001616c820 */ /* 0x000fe20000400000 */
[----:B------:R-:W-:-:S05]  /*0300*/  @P0 FMUL R4, R4, 0.25 ;  /* 0x3e80000004040820 */ /* 0x000fca0000400000 */
[----:B------:R-:W1:Y:S01]  /*0310*/  MUFU.RCP R6, R6 ;  /* 0x0000000600067308 */ /* 0x000e620000001000 */
[----:B------:R-:W-:Y:S01]  /*0320*/  @!P5 FMUL R23, R23, 16777216 ;  /* 0x4b8000001717d820 */ /* 0x000fe20000400000 */
[----:B------:R-:W-:Y:S01]  /*0330*/  @!P3 FMUL R4, R4, 16777216 ;  /* 0x4b8000000404b820 */ /* 0x000fe20000400000 */
[----:B0-----:R-:W-:-:S05]  /*0340*/  FMUL R5, R5, R22 ;  /* 0x0000001605057220 */ /* 0x001fca0000400000 */
[----:B------:R-:W0:Y:S01]  /*0350*/  MUFU.RCP R4, R4 ;  /* 0x0000000400047308 */ /* 0x000e220000001000 */
[----:B-1----:R-:W-:Y:S02]  /*0360*/  FMUL R6, R6, R23 ;  /* 0x0000001706067220 */ /* 0x002fe40000400000 */
[----:B------:R-:W2:Y:S01]  /*0370*/  LDG.E.EL.128 R20, desc[UR4][R20.64] ;  /* 0x0000000414147981 */ /* 0x000ea2000c2e1d00 */
[----:B------:R-:W-:-:S05]  /*0380*/  FSEL R3, R2, 1, P0 ;  /* 0x3f80000002037808 */ /* 0x000fca0000000000 */
[----:B------:R-:W-:-:S04]  /*0390*/  @!P3 FMUL R3, R3, 16777216 ;  /* 0x4b8000000303b820 */ /* 0x000fc80000400000 */
[----:B0-----:R-:W-:Y:S01]  /*03a0*/  FMUL R4, R4, R3 ;  /* 0x0000000304047220 */ /* 0x001fe20000400000 */
[----:B------:R-:W-:-:S04]  /*03b0*/  FADD R3, R7, 9.9999997473787516356e-06 ;  /* 0x3727c5ac07037421 */ /* 0x000fc80000000000 */
[----:B------:R-:W0:Y:S02]  /*03c0*/  MUFU.SQRT R29, R3 ;  /* 0x00000003001d7308 */ /* 0x000e240000002000 */
[C---:B0-----:R-:W-:Y:S02]  /*03d0*/  FSETP.GT.AND P0, PT, R29.reuse, 8.50705917302346158658e+37, PT ;  /* 0x7e8000001d00780b */ /* 0x041fe40003f04000 */
[----:B------:R-:W-:-:S11]  /*03e0*/  FSETP.GEU.AND P1, PT, R29, 1.175494350822287508e-38, PT ;  /* 0x008000001d00780b */ /* 0x000fd60003f2e000 */
[----:B------:R-:W-:-:S04]  /*03f0*/  @P0 FMUL R29, R29, 0.25 ;  /* 0x3e8000001d1d0820 */ /* 0x000fc80000400000 */
[----:B------:R-:W-:-:S04]  /*0400*/  @!P1 FMUL R29, R29, 16777216 ;  /* 0x4b8000001d1d9820 */ /* 0x000fc80000400000 */
[----:B------:R-:W0:Y:S01]  /*0410*/  MUFU.RCP R7, R29 ;  /* 0x0000001d00077308 */ /* 0x000e220000001000 */
[----:B------:R-:W-:-:S05]  /*0420*/  FSEL R2, R2, 1, P0 ;  /* 0x3f80000002027808 */ /* 0x000fca0000000000 */
[----:B------:R-:W-:-:S04]  /*0430*/  @!P1 FMUL R2, R2, 16777216 ;  /* 0x4b80000002029820 */ /* 0x000fc80000400000 */
[----:B0-----:R-:W-:Y:S02]  /*0440*/  FMUL R7, R7, R2 ;  /* 0x0000000207077220 */ /* 0x001fe40000400000 */
[----:B------:R-:W0:Y:S01]  /*0450*/  LDC.64 R2, c[0x0][0x238] ;  /* 0x00008e00ff027b82 */ /* 0x000e220000000a00 */
[--C-:B---3--:R-:W-:Y:S01]  /*0460*/  FADD R28, R11, -R19.reuse ;  /* 0x800000130b1c7221 */ /* 0x108fe20000000000 */
[----:B------:R-:W-:Y:S01]  /*0470*/  FADD R11, R10, -R18 ;  /* 0x800000120a0b7221 */ /* 0x000fe20000000000 */
[--C-:B------:R-:W-:Y:S01]  /*0480*/  FADD R10, R8, -R16.reuse ;  /* 0x80000010080a7221 */ /* 0x100fe20000000000 */
[----:B-----5:R-:W-:Y:S01]  /*0490*/  FADD R15, R15, -R19 ;  /* 0x800000130f0f7221 */ /* 0x020fe20000000000 */
[----:B------:R-:W-:Y:S01]  /*04a0*/  FADD R16, R12, -R16 ;  /* 0x800000100c107221 */ /* 0x000fe20000000000 */
[----:B------:R-:W-:Y:S01]  /*04b0*/  FADD R19, R14, -R18 ;  /* 0x800000120e137221 */ /* 0x000fe20000000000 */
[--C-:B------:R-:W-:Y:S01]  /*04c0*/  FADD R12, R13, -R17.reuse ;  /* 0x800000110d0c7221 */ /* 0x100fe20000000000 */
[----:B------:R-:W-:Y:S01]  /*04d0*/  FADD R8, R9, -R17 ;  /* 0x8000001109087221 */ /* 0x000fe20000000000 */
[-C--:B------:R-:W-:Y:S01]  /*04e0*/  FMUL R9, R10, R4.reuse ;  /* 0x000000040a097220 */ /* 0x080fe20000400000 */
[----:B------:R-:W-:Y:S01]  /*04f0*/  FMUL R13, R16, R4 ;  /* 0x00000004100d7220 */ /* 0x000fe20000400000 */
[----:B------:R-:W-:Y:S01]  /*0500*/  FMUL R12, R12, R5 ;  /* 0x000000050c0c7220 */ /* 0x000fe20000400000 */
[-C--:B------:R-:W-:Y:S01]  /*0510*/  FMUL R19, R19, R6.reuse ;  /* 0x0000000613137220 */ /* 0x080fe20000400000 */
[----:B------:R-:W-:Y:S01]  /*0520*/  FMUL R10, R15, R7 ;  /* 0x000000070f0a7220 */ /* 0x000fe20000400000 */
[----:B------:R-:W-:Y:S01]  /*0530*/  FMUL R8, R8, R5 ;  /* 0x0000000508087220 */ /* 0x000fe20000400000 */
[----:B------:R-:W-:Y:S01]  /*0540*/  FMUL R11, R11, R6 ;  /* 0x000000060b0b7220 */ /* 0x000fe20000400000 */
[----:B------:R-:W-:Y:S01]  /*0550*/  FMUL R28, R28, R7 ;  /* 0x000000071c1c7220 */ /* 0x000fe20000400000 */
[----:B0-----:R-:W-:-:S04]  /*0560*/  IMAD.WIDE R2, R0, 0x4, R2 ;  /* 0x0000000400027825 */ /* 0x001fc800078e0202 */
[----:B--2---:R-:W-:Y:S01]  /*0570*/  FFMA R4, R20, R13, R24 ;  /* 0x0000000d14047223 */ /* 0x004fe20000000018 */
[----:B------:R-:W-:Y:S01]  /*0580*/  FFMA R5, R21, R12, R25 ;  /* 0x0000000c15057223 */ /* 0x000fe20000000019 */
[----:B------:R-:W-:Y:S01]  /*0590*/  FFMA R6, R22, R19, R26 ;  /* 0x0000001316067223 */ /* 0x000fe2000000001a */
[----:B------:R-:W-:Y:S01]  /*05a0*/  FFMA R7, R23, R10, R27 ;  /* 0x0000000a17077223 */ /* 0x000fe2000000001b */
[----:B------:R-:W-:Y:S01]  /*05b0*/  FFMA R20, R20, R9, R24 ;  /* 0x0000000914147223 */ /* 0x000fe20000000018 */
[----:B------:R-:W-:Y:S01]  /*05c0*/  FFMA R21, R21, R8, R25 ;  /* 0x0000000815157223 */ /* 0x000fe20000000019 */
[----:B------:R-:W-:Y:S01]  /*05d0*/  FFMA R22, R22, R11, R26 ;  /* 0x0000000b16167223 */ /* 0x000fe2000000001a */
[----:B------:R-:W-:Y:S01]  /*05e0*/  FFMA R23, R23, R28, R27 ;  /* 0x0000001c17177223 */ /* 0x000fe2000000001b */
[----:B------:R-:W-:Y:S04]  /*05f0*/  STG.E.128 desc[UR4][R2.64], R4 ;  /* 0x0000000402007986 */ /* 0x000fe8000c101d04 */
[----:B------:R-:W-:Y:S01]  /*0600*/  STG.E.128 desc[UR4][R2.64+0x800], R20 ;  /* 0x0008001402007986 */ /* 0x000fe2000c101d04 */
[----:B------:R-:W-:Y:S05]  /*0610*/  EXIT ;  /* 0x000000000000794d */ /* 0x000fea0003800000 */
.L_x_0:
[----:B------:R-:W-:-:S00]  /*0620*/  BRA `(.L_x_0) ;  /* 0xfffffffc00fc7947 */ /* 0x000fc0000383ffff */
[----:B------:R-:W-:-:S00]  /*0630*/  NOP ;  /* 0x0000000000007918 */ /* 0x000fc00000000000 */
        /* <DEDUP_REMOVED lines=12> */
.L_x_1:


//--------------------- .nv.global.init           --------------------------
	.section	.nv.global.init,"aw",@progbits
.nv.global.init:
	.type		_$_str,@object
	.size		_$_str,(_$_str_$_2 - _$_str)
_$_str:
        /*0000*/ 	.byte	0x5f, 0x5f, 0x43, 0x55, 0x44, 0x41, 0x5f, 0x46, 0x54, 0x5a, 0x00
	.type		_$_str_$_2,@object
	.size		_$_str_$_2,(.L_1 - _$_str_$_2)
_$_str_$_2:
        /*000b*/ 	.byte	0x5f, 0x5f, 0x43, 0x55, 0x44, 0x41, 0x5f, 0x50, 0x52, 0x45, 0x43, 0x5f, 0x53, 0x51, 0x52, 0x54
        /*001b*/ 	.byte	0x00
.L_1:


//--------------------- .nv.constant0.triton_poi_fused__native_batch_norm_legit_no_training_3 --------------------------
	.section	.nv.constant0.triton_poi_fused__native_batch_norm_legit_no_training_3,"a",@progbits
	.sectionflags	@""
	.align	4
.nv.constant0.triton_poi_fused__native_batch_norm_legit_no_training_3:
	.zero		580
